//
// Generated by NVIDIA NVVM Compiler
//
// Compiler Build ID: CL-36424714
// Cuda compilation tools, release 13.0, V13.0.88
// Based on NVVM 20.0.0
//

.version 9.0
.target sm_100
.address_size 64

	// .globl	_Z6kernelv
.extern .func  (.param .b32 func_retval0) vprintf
(
	.param .b64 vprintf_param_0,
	.param .b64 vprintf_param_1
)
;
.global .align 1 .b8 $str[14] = {80, 97, 115, 115, 119, 111, 114, 100, 58, 32, 37, 115, 10};

.visible .entry _Z6kernelv()
{
	.local .align 8 .b8 	__local_depot0[48];
	.reg .b64 	%SP;
	.reg .b64 	%SPL;
	.reg .pred 	%p<17>;
	.reg .b16 	%rs<76>;
	.reg .b32 	%r<11>;
	.reg .b64 	%rd<61>;

	mov.u64 	%SPL, __local_depot0;
	cvta.local.u64 	%SP, %SPL;
	add.u64 	%rd1, %SPL, 0;
	add.u64 	%rd26, %SP, 14;
	add.u64 	%rd2, %SPL, 14;
	add.u64 	%rd3, %SPL, 32;
	add.u64 	%rd4, %SPL, 40;
	mov.b16 	%rs21, 0;
	st.local.u8 	[%rd4+6], %rs21;
	mov.u32 	%r1, %ctaid.x;
	mov.u32 	%r2, %tid.x;
	cvt.u16.u32 	%rs22, %r1;
	add.s16 	%rs1, %rs22, 65;
	cvt.u16.u32 	%rs23, %r2;
	add.s16 	%rs24, %rs23, 65;
	add.s64 	%rd5, %rd4, 1;
	st.local.u8 	[%rd4+1], %rs24;
	mov.b16 	%rs67, 48;
	add.u64 	%rd29, %SP, 7;
$L__BB0_1:
	mov.b16 	%rs68, 48;
$L__BB0_2:
	mov.b16 	%rs69, 48;
$L__BB0_3:
	mov.b16 	%rs70, 48;
$L__BB0_4:
	mov.u16 	%rs5, %rs70;
	and.b16  	%rs29, %rs1, 255;
	setp.ne.s16 	%p1, %rs29, 83;
	st.local.u8 	[%rd4+2], %rs67;
	st.local.u8 	[%rd4+3], %rs68;
	st.local.u8 	[%rd4+4], %rs69;
	st.local.u8 	[%rd4+5], %rs5;
	mov.b16 	%rs30, 83;
	st.local.u8 	[%rd1], %rs30;
	mov.b16 	%rs72, 65;
	st.local.u8 	[%rd1+1], %rs72;
	mov.b16 	%rs31, 49;
	st.local.u8 	[%rd1+2], %rs31;
	mov.b16 	%rs32, 50;
	st.local.u8 	[%rd1+3], %rs32;
	mov.b16 	%rs33, 51;
	st.local.u8 	[%rd1+4], %rs33;
	mov.b16 	%rs34, 52;
	st.local.u8 	[%rd1+5], %rs34;
	mov.b16 	%rs35, 0;
	st.local.u8 	[%rd1+6], %rs35;
	cvta.to.local.u64 	%rd30, %rd29;
	st.local.u8 	[%rd30], %rs72;
	mov.b16 	%rs36, 66;
	st.local.u8 	[%rd30+1], %rs36;
	mov.b16 	%rs37, 53;
	st.local.u8 	[%rd30+2], %rs37;
	mov.b16 	%rs38, 54;
	st.local.u8 	[%rd30+3], %rs38;
	mov.b16 	%rs39, 55;
	st.local.u8 	[%rd30+4], %rs39;
	mov.b16 	%rs40, 56;
	st.local.u8 	[%rd30+5], %rs40;
	st.local.u8 	[%rd30+6], %rs35;
	mov.b16 	%rs41, 67;
	st.local.u8 	[%rd2], %rs41;
	mov.b16 	%rs42, 68;
	st.local.u8 	[%rd2+1], %rs42;
	mov.b16 	%rs43, 57;
	st.local.u8 	[%rd2+2], %rs43;
	st.local.u8 	[%rd2+3], %rs31;
	mov.b16 	%rs44, 48;
	st.local.u8 	[%rd2+4], %rs44;
	st.local.u8 	[%rd2+5], %rs32;
	st.local.u8 	[%rd2+6], %rs35;
	add.u64 	%rd31, %SP, 21;
	add.u64 	%rd32, %SPL, 21;
	mov.b16 	%rs45, 69;
	st.local.u8 	[%rd32], %rs45;
	mov.b16 	%rs46, 70;
	st.local.u8 	[%rd32+1], %rs46;
	st.local.u8 	[%rd32+2], %rs37;
	st.local.u8 	[%rd32+3], %rs38;
	st.local.u8 	[%rd32+4], %rs34;
	st.local.u8 	[%rd32+5], %rs40;
	st.local.u8 	[%rd32+6], %rs35;
	@%p1 bra 	$L__BB0_9;
	add.s64 	%rd53, %rd1, 1;
	mov.b16 	%rs71, 1;
	mov.u64 	%rd54, %rd5;
$L__BB0_6:
	and.b16  	%rs48, %rs71, 255;
	setp.ne.s16 	%p2, %rs48, 0;
	@%p2 bra 	$L__BB0_8;
	add.u64 	%rd33, %SP, 0;
	st.local.u64 	[%rd3], %rd33;
	mov.u64 	%rd34, $str;
	cvta.global.u64 	%rd35, %rd34;
	add.u64 	%rd36, %SP, 32;
	{ // callseq 0, 0
	.param .b64 param0;
	st.param.b64 	[param0], %rd35;
	.param .b64 param1;
	st.param.b64 	[param1], %rd36;
	.param .b32 retval0;
	call.uni (retval0), 
	vprintf, 
	(
	param0, 
	param1
	);
	ld.param.b32 	%r3, [retval0];
	} // callseq 0
	cvta.to.local.u64 	%rd38, %rd29;
	ld.local.u8 	%rs72, [%rd38];
	bra.uni 	$L__BB0_9;
$L__BB0_8:
	ld.local.u8 	%rs71, [%rd54];
	ld.local.u8 	%rs50, [%rd53];
	setp.eq.s16 	%p3, %rs71, %rs50;
	add.s64 	%rd54, %rd54, 1;
	add.s64 	%rd53, %rd53, 1;
	@%p3 bra 	$L__BB0_6;
$L__BB0_9:
	and.b16  	%rs51, %rs72, 255;
	setp.ne.s16 	%p4, %rs29, %rs51;
	@%p4 bra 	$L__BB0_14;
	cvta.to.local.u64 	%rd56, %rd29;
	mov.u16 	%rs73, %rs1;
	mov.u64 	%rd55, %rd4;
$L__BB0_11:
	and.b16  	%rs53, %rs73, 255;
	setp.ne.s16 	%p5, %rs53, 0;
	@%p5 bra 	$L__BB0_13;
	st.local.u64 	[%rd3], %rd29;
	mov.u64 	%rd41, $str;
	cvta.global.u64 	%rd42, %rd41;
	add.u64 	%rd43, %SP, 32;
	{ // callseq 1, 0
	.param .b64 param0;
	st.param.b64 	[param0], %rd42;
	.param .b64 param1;
	st.param.b64 	[param1], %rd43;
	.param .b32 retval0;
	call.uni (retval0), 
	vprintf, 
	(
	param0, 
	param1
	);
	ld.param.b32 	%r5, [retval0];
	} // callseq 1
	bra.uni 	$L__BB0_14;
$L__BB0_13:
	add.s64 	%rd14, %rd55, 1;
	add.s64 	%rd15, %rd56, 1;
	ld.local.u8 	%rs73, [%rd55+1];
	ld.local.u8 	%rs54, [%rd56+1];
	setp.eq.s16 	%p6, %rs73, %rs54;
	mov.u64 	%rd55, %rd14;
	mov.u64 	%rd56, %rd15;
	@%p6 bra 	$L__BB0_11;
$L__BB0_14:
	ld.local.u8 	%rs55, [%rd2];
	setp.ne.s16 	%p7, %rs29, %rs55;
	@%p7 bra 	$L__BB0_19;
	mov.u16 	%rs74, %rs1;
	mov.u64 	%rd57, %rd4;
	mov.u64 	%rd58, %rd2;
$L__BB0_16:
	and.b16  	%rs57, %rs74, 255;
	setp.ne.s16 	%p8, %rs57, 0;
	@%p8 bra 	$L__BB0_18;
	st.local.u64 	[%rd3], %rd26;
	mov.u64 	%rd45, $str;
	cvta.global.u64 	%rd46, %rd45;
	add.u64 	%rd47, %SP, 32;
	{ // callseq 2, 0
	.param .b64 param0;
	st.param.b64 	[param0], %rd46;
	.param .b64 param1;
	st.param.b64 	[param1], %rd47;
	.param .b32 retval0;
	call.uni (retval0), 
	vprintf, 
	(
	param0, 
	param1
	);
	ld.param.b32 	%r7, [retval0];
	} // callseq 2
	bra.uni 	$L__BB0_19;
$L__BB0_18:
	add.s64 	%rd18, %rd57, 1;
	add.s64 	%rd19, %rd58, 1;
	ld.local.u8 	%rs74, [%rd57+1];
	ld.local.u8 	%rs58, [%rd58+1];
	setp.eq.s16 	%p9, %rs74, %rs58;
	mov.u64 	%rd57, %rd18;
	mov.u64 	%rd58, %rd19;
	@%p9 bra 	$L__BB0_16;
$L__BB0_19:
	cvta.to.local.u64 	%rd59, %rd31;
	ld.local.u8 	%rs59, [%rd59];
	setp.ne.s16 	%p10, %rs29, %rs59;
	@%p10 bra 	$L__BB0_24;
	mov.u16 	%rs75, %rs1;
	mov.u64 	%rd60, %rd4;
$L__BB0_21:
	and.b16  	%rs61, %rs75, 255;
	setp.ne.s16 	%p11, %rs61, 0;
	@%p11 bra 	$L__BB0_23;
	st.local.u64 	[%rd3], %rd31;
	mov.u64 	%rd50, $str;
	cvta.global.u64 	%rd51, %rd50;
	add.u64 	%rd52, %SP, 32;
	{ // callseq 3, 0
	.param .b64 param0;
	st.param.b64 	[param0], %rd51;
	.param .b64 param1;
	st.param.b64 	[param1], %rd52;
	.param .b32 retval0;
	call.uni (retval0), 
	vprintf, 
	(
	param0, 
	param1
	);
	ld.param.b32 	%r9, [retval0];
	} // callseq 3
	bra.uni 	$L__BB0_24;
$L__BB0_23:
	add.s64 	%rd23, %rd60, 1;
	add.s64 	%rd24, %rd59, 1;
	ld.local.u8 	%rs75, [%rd60+1];
	ld.local.u8 	%rs62, [%rd59+1];
	setp.eq.s16 	%p12, %rs75, %rs62;
	mov.u64 	%rd59, %rd24;
	mov.u64 	%rd60, %rd23;
	@%p12 bra 	$L__BB0_21;
$L__BB0_24:
	add.s16 	%rs70, %rs5, 1;
	and.b16  	%rs63, %rs5, 255;
	setp.lt.u16 	%p13, %rs63, 57;
	@%p13 bra 	$L__BB0_4;
	add.s16 	%rs17, %rs69, 1;
	and.b16  	%rs64, %rs69, 255;
	setp.lt.u16 	%p14, %rs64, 57;
	mov.u16 	%rs69, %rs17;
	@%p14 bra 	$L__BB0_3;
	add.s16 	%rs18, %rs68, 1;
	and.b16  	%rs65, %rs68, 255;
	setp.lt.u16 	%p15, %rs65, 57;
	mov.u16 	%rs68, %rs18;
	@%p15 bra 	$L__BB0_2;
	add.s16 	%rs19, %rs67, 1;
	and.b16  	%rs66, %rs67, 255;
	setp.lt.u16 	%p16, %rs66, 57;
	mov.u16 	%rs67, %rs19;
	@%p16 bra 	$L__BB0_1;
	ret;

}


// ===== COMPILED SASS (sm_100) =====

	.target	sm_100

	.elftype	@"ET_EXEC"


//--------------------- .note.nv.tkinfo           --------------------------
	.section	.note.nv.tkinfo,"",@"SHT_NOTE"
	.sectionflags	@"SHF_NOTE_NV_TKINFO"
	.tkinfo
        /*0018*/ 	.word	0x00000002
        /*0030*/ 	.string	""
        /*0030*/ 	.string	"ptxas"
        /*0030*/ 	.string	"Cuda compilation tools, release 13.0, V13.0.88"
        /*0030*/ 	.string	"Build cuda_13.0.r13.0/compiler.36424714_0"
        /*0030*/ 	.string	"-arch sm_100 -m 64 "



//--------------------- .note.nv.cuinfo           --------------------------
	.section	.note.nv.cuinfo,"",@"SHT_NOTE"
	.sectionflags	@"SHF_NOTE_NV_CUINFO"
        /*0018*/ 	.short	0x0002
        /*001a*/ 	.short	0x0064
        /*001c*/ 	.short	0x0082
	.zero		2


//--------------------- .nv.info                  --------------------------
	.section	.nv.info,"",@"SHT_CUDA_INFO"
	.align	4


	//----- nvinfo : EIATTR_REGCOUNT
	.align		4
        /*0000*/ 	.byte	0x04, 0x2f
        /*0002*/ 	.short	(.L_2 - .L_1)
	.align		4
.L_1:
        /*0004*/ 	.word	index@(_Z6kernelv)
        /*0008*/ 	.word	0x00000019


	//----- nvinfo : EIATTR_FRAME_SIZE
	.align		4
.L_2:
        /*000c*/ 	.byte	0x04, 0x11
        /*000e*/ 	.short	(.L_4 - .L_3)
	.align		4
.L_3:
        /*0010*/ 	.word	index@(_Z6kernelv)
        /*0014*/ 	.word	0x00000030


	//----- nvinfo : EIATTR_MIN_STACK_SIZE
	.align		4
.L_4:
        /*0018*/ 	.byte	0x04, 0x12
        /*001a*/ 	.short	(.L_6 - .L_5)
	.align		4
.L_5:
        /*001c*/ 	.word	index@(_Z6kernelv)
        /*0020*/ 	.word	0x00000030
.L_6:


//--------------------- .nv.compat                --------------------------
	.section	.nv.compat,"",@"SHT_CUDA_COMPAT_INFO"
	.align	4
        /*0000*/ 	.byte	0x02, 0x09, 0x00, 0x00, 0x02, 0x02, 0x01, 0x00, 0x02, 0x05, 0x05, 0x00, 0x03, 0x07, 0x01, 0x01
        /*0010*/ 	.byte	0x02, 0x03, 0x00, 0x00, 0x02, 0x06, 0x01, 0x00, 0x04, 0x0b, 0x08, 0x00, 0x09, 0x00, 0x00, 0x00
        /*0020*/ 	.byte	0x00, 0x00, 0x00, 0x00


//--------------------- .nv.info._Z6kernelv       --------------------------
	.section	.nv.info._Z6kernelv,"",@"SHT_CUDA_INFO"
	.sectionflags	@""
	.align	4


	//----- nvinfo : EIATTR_CUDA_API_VERSION
	.align		4
        /*0000*/ 	.byte	0x04, 0x37
        /*0002*/ 	.short	(.L_8 - .L_7)
.L_7:
        /*0004*/ 	.word	0x00000082


	//----- nvinfo : EIATTR_SPARSE_MMA_MASK
	.align		4
.L_8:
        /*0008*/ 	.byte	0x03, 0x50
        /*000a*/ 	.short	0x0000


	//----- nvinfo : EIATTR_MAXREG_COUNT
	.align		4
        /*000c*/ 	.byte	0x03, 0x1b
        /*000e*/ 	.short	0x00ff


	//----- nvinfo : EIATTR_EXTERNS
	.align		4
        /*0010*/ 	.byte	0x04, 0x0f
        /*0012*/ 	.short	(.L_10 - .L_9)


	//   ....[0]....
	.align		4
.L_9:
        /*0014*/ 	.word	index@(vprintf)


	//----- nvinfo : EIATTR_MERCURY_ISA_VERSION
	.align		4
.L_10:
        /*0018*/ 	.byte	0x03, 0x5f
        /*001a*/ 	.short	0x0101


	//----- nvinfo : EIATTR_VRC_CTA_INIT_COUNT
	.align		4
        /*001c*/ 	.byte	0x02, 0x4a
	.zero		1
	.zero		1


	//----- nvinfo : EIATTR_SYSCALL_OFFSETS
	.align		4
        /*0020*/ 	.byte	0x04, 0x46
        /*0022*/ 	.short	(.L_12 - .L_11)


	//   ....[0]....
.L_11:
        /*0024*/ 	.word	0x00000710


	//   ....[1]....
        /*0028*/ 	.word	0x00000980


	//   ....[2]....
        /*002c*/ 	.word	0x00000bb0


	//   ....[3]....
        /*0030*/ 	.word	0x00000de0


	//----- nvinfo : EIATTR_EXIT_INSTR_OFFSETS
	.align		4
.L_12:
        /*0034*/ 	.byte	0x04, 0x1c
        /*0036*/ 	.short	(.L_14 - .L_13)


	//   ....[0]....
.L_13:
        /*0038*/ 	.word	0x00000f30


	//----- nvinfo : EIATTR_CRS_STACK_SIZE
	.align		4
.L_14:
        /*003c*/ 	.byte	0x04, 0x1e
        /*003e*/ 	.short	(.L_16 - .L_15)
.L_15:
        /*0040*/ 	.word	0x00000000


	//----- nvinfo : EIATTR_SW_WAR
	.align		4
.L_16:
        /*0044*/ 	.byte	0x04, 0x36
        /*0046*/ 	.short	(.L_18 - .L_17)
.L_17:
        /*0048*/ 	.word	0x00000008
.L_18:


//--------------------- .nv.callgraph             --------------------------
	.section	.nv.callgraph,"",@"SHT_CUDA_CALLGRAPH"
	.align	4
	.sectionentsize	8
	.align		4
        /*0000*/ 	.word	0x00000000
	.align		4
        /*0004*/ 	.word	0xffffffff
	.align		4
        /*0008*/ 	.word	index@(_Z6kernelv)
	.align		4
        /*000c*/ 	.word	index@(vprintf)
	.align		4
        /*0010*/ 	.word	0x00000000
	.align		4
        /*0014*/ 	.word	0xfffffffe
	.align		4
        /*0018*/ 	.word	0x00000000
	.align		4
        /*001c*/ 	.word	0xfffffffd
	.align		4
        /*0020*/ 	.word	0x00000000
	.align		4
        /*0024*/ 	.word	0xfffffffc


//--------------------- .nv.constant4             --------------------------
	.section	.nv.constant4,"a",@progbits
	.align	8
	.align		8
.nv.constant4:
        /*0000*/ 	.dword	vprintf
	.align		8
        /*0008*/ 	.dword	$str


//--------------------- .text._Z6kernelv          --------------------------
	.section	.text._Z6kernelv,"ax",@progbits
	.align	128
        .global         _Z6kernelv
        .type           _Z6kernelv,@function
        .size           _Z6kernelv,(.L_x_25 - _Z6kernelv)
        .other          _Z6kernelv,@"STO_CUDA_ENTRY STV_DEFAULT"
_Z6kernelv:
.text._Z6kernelv:
[----:B------:R-:W0:Y:S01]  /*0000*/  LDC R1, c[0x0][0x37c] ;  /* 0x0000df00ff017b82 */ /* 0x000e220000000800 */
[----:B------:R-:W1:Y:S01]  /*0010*/  S2R R0, SR_TID.X ;  /* 0x0000000000007919 */ /* 0x000e620000002100 */
[----:B0-----:R-:W-:-:S06]  /*0020*/  VIADD R1, R1, 0xffffffd0 ;  /* 0xffffffd001017836 */ /* 0x001fcc0000000000 */
[----:B------:R-:W0:Y:S01]  /*0030*/  S2UR UR37, SR_CTAID.X ;  /* 0x00000000002579c3 */ /* 0x000e220000002500 */
[----:B------:R-:W2:Y:S01]  /*0040*/  LDCU UR36, c[0x0][0x2f8] ;  /* 0x00005f00ff2477ac */ /* 0x000ea20008000800 */
[----:B------:R-:W-:Y:S01]  /*0050*/  IMAD.MOV.U32 R2, RZ, RZ, 0x30 ;  /* 0x00000030ff027424 */ /* 0x000fe200078e00ff */
[----:B------:R3:W-:Y:S01]  /*0060*/  STL.U8 [R1+0x2e], RZ ;  /* 0x00002eff01007387 */ /* 0x0007e20000100000 */
[----:B------:R-:W4:Y:S01]  /*0070*/  LDCU UR38, c[0x0][0x2fc] ;  /* 0x00005f80ff2677ac */ /* 0x000f220008000800 */
[----:B------:R-:W-:-:S13]  /*0080*/  R2UR UR39, R1 ;  /* 0x00000000012772ca */ /* 0x000fda00000e0000 */
[----:B--2---:R-:W-:Y:S02]  /*0090*/  UIADD3 UR36, UP0, UPT, UR39, UR36, URZ ;  /* 0x0000002427247290 */ /* 0x004fe4000ff1e0ff */
[----:B------:R-:W-:Y:S02]  /*00a0*/  UIADD3 UR40, UPT, UPT, UR39, 0xe, URZ ;  /* 0x0000000e27287890 */ /* 0x000fe4000fffe0ff */
[----:B------:R-:W-:Y:S02]  /*00b0*/  UIADD3 UR41, UPT, UPT, UR39, 0x28, URZ ;  /* 0x0000002827297890 */ /* 0x000fe4000fffe0ff */
[----:B0-----:R-:W-:Y:S02]  /*00c0*/  UIADD3 UR37, UPT, UPT, UR37, 0x41, URZ ;  /* 0x0000004125257890 */ /* 0x001fe4000fffe0ff */
[----:B------:R-:W-:Y:S02]  /*00d0*/  UIADD3 UR42, UPT, UPT, UR39, 0x29, URZ ;  /* 0x00000029272a7890 */ /* 0x000fe4000fffe0ff */
[----:B----4-:R-:W-:Y:S01]  /*00e0*/  UIADD3.X UR38, UPT, UPT, URZ, UR38, URZ, UP0, !UPT ;  /* 0x00000026ff267290 */ /* 0x010fe200087fe4ff */
[----:B-1----:R-:W-:-:S05]  /*00f0*/  VIADD R0, R0, 0x41 ;  /* 0x0000004100007836 */ /* 0x002fca0000000000 */
[----:B------:R3:W-:Y:S06]  /*0100*/  STL.U8 [R1+0x29], R0 ;  /* 0x0000290001007387 */ /* 0x0007ec0000100000 */
.L_x_23:
[----:B------:R-:W-:Y:S01]  /*0110*/  HFMA2 R16, -RZ, RZ, 0, 2.86102294921875e-06 ;  /* 0x00000030ff107431 */ /* 0x000fe200000001ff */
[----:B------:R-:W-:Y:S06]  /*0120*/  BSSY.RECONVERGENT B9, `(.L_x_0) ;  /* 0x00000dc000097945 */ /* 0x000fec0003800200 */
.L_x_22:
[----:B------:R-:W-:Y:S01]  /*0130*/  BSSY.RECONVERGENT B8, `(.L_x_1) ;  /* 0x00000d6000087945 */ /* 0x000fe20003800200 */
[----:B------:R-:W-:-:S07]  /*0140*/  IMAD.MOV.U32 R18, RZ, RZ, 0x30 ;  /* 0x00000030ff127424 */ /* 0x000fce00078e00ff */
.L_x_21:
[----:B------:R-:W-:Y:S01]  /*0150*/  BSSY.RECONVERGENT B7, `(.L_x_2) ;  /* 0x00000cf000077945 */ /* 0x000fe20003800200 */
[----:B------:R-:W-:-:S07]  /*0160*/  IMAD.MOV.U32 R22, RZ, RZ, 0x30 ;  /* 0x00000030ff167424 */ /* 0x000fce00078e00ff */
.L_x_20:
[----:B------:R-:W0:Y:S01]  /*0170*/  LDCU UR4, c[0x0][0x2f8] ;  /* 0x00005f00ff0477ac */ /* 0x000e220008000800 */
[----:B------:R-:W-:Y:S02]  /*0180*/  HFMA2 R7, -RZ, RZ, 0, 3.0994415283203125e-06 ;  /* 0x00000034ff077431 */ /* 0x000fe400000001ff */
[----:B---3--:R-:W-:Y:S01]  /*0190*/  IMAD.MOV.U32 R0, RZ, RZ, 0x53 ;  /* 0x00000053ff007424 */ /* 0x008fe200078e00ff */
[----:B------:R-:W-:Y:S01]  /*01a0*/  MOV R6, 0x33 ;  /* 0x0000003300067802 */ /* 0x000fe20000000f00 */
[----:B------:R-:W-:Y:S01]  /*01b0*/  UIADD3 UR5, UPT, UPT, UR36, 0x7, URZ ;  /* 0x0000000724057890 */ /* 0x000fe2000fffe0ff */
[----:B------:R-:W-:Y:S01]  /*01c0*/  IMAD.MOV.U32 R3, RZ, RZ, 0x41 ;  /* 0x00000041ff037424 */ /* 0x000fe200078e00ff */
[----:B------:R-:W-:Y:S01]  /*01d0*/  STL.U8 [R1+0x2a], R2 ;  /* 0x00002a0201007387 */ /* 0x000fe20000100000 */
[----:B------:R-:W-:Y:S02]  /*01e0*/  IMAD.MOV.U32 R4, RZ, RZ, 0x31 ;  /* 0x00000031ff047424 */ /* 0x000fe400078e00ff */
[----:B------:R-:W-:Y:S01]  /*01f0*/  IMAD.MOV.U32 R5, RZ, RZ, 0x32 ;  /* 0x00000032ff057424 */ /* 0x000fe200078e00ff */
[----:B------:R1:W-:Y:S01]  /*0200*/  STL.U8 [R1], R0 ;  /* 0x0000000001007387 */ /* 0x0003e20000100000 */
[----:B------:R-:W-:-:S02]  /*0210*/  IMAD.MOV.U32 R9, RZ, RZ, 0x37 ;  /* 0x00000037ff097424 */ /* 0x000fc400078e00ff */
[----:B------:R-:W-:Y:S01]  /*0220*/  IMAD.MOV.U32 R10, RZ, RZ, 0x43 ;  /* 0x00000043ff0a7424 */ /* 0x000fe200078e00ff */
[----:B------:R2:W-:Y:S01]  /*0230*/  STL.U8 [R1+0x4], R6 ;  /* 0x0000040601007387 */ /* 0x0005e20000100000 */
[----:B------:R-:W-:Y:S01]  /*0240*/  IMAD.MOV.U32 R8, RZ, RZ, 0x42 ;  /* 0x00000042ff087424 */ /* 0x000fe200078e00ff */
[----:B------:R-:W-:Y:S01]  /*0250*/  PRMT R11, R9, 0x7610, R11 ;  /* 0x00007610090b7816 */ /* 0x000fe2000000000b */
[----:B------:R-:W-:Y:S01]  /*0260*/  IMAD.MOV.U32 R9, RZ, RZ, 0x38 ;  /* 0x00000038ff097424 */ /* 0x000fe200078e00ff */
[----:B0-----:R-:W-:Y:S01]  /*0270*/  UIADD3 UR4, UPT, UPT, -UR4, UR5, URZ ;  /* 0x0000000504047290 */ /* 0x001fe2000fffe1ff */
[----:B------:R-:W-:Y:S01]  /*0280*/  STL.U8 [R1+0x2b], R16 ;  /* 0x00002b1001007387 */ /* 0x000fe20000100000 */
[----:B-1----:R-:W-:Y:S01]  /*0290*/  PRMT R0, R7, 0x7610, R0 ;  /* 0x0000761007007816 */ /* 0x002fe20000000000 */
[----:B------:R-:W-:Y:S01]  /*02a0*/  IMAD.MOV.U32 R12, RZ, RZ, 0x45 ;  /* 0x00000045ff0c7424 */ /* 0x000fe200078e00ff */
[----:B------:R-:W-:Y:S01]  /*02b0*/  PRMT R7, R8, 0x7610, R7 ;  /* 0x0000761008077816 */ /* 0x000fe20000000007 */
[----:B------:R-:W-:Y:S01]  /*02c0*/  STL.U8 [R1+0x2c], R18 ;  /* 0x00002c1201007387 */ /* 0x000fe20000100000 */
[----:B--2---:R-:W-:Y:S01]  /*02d0*/  IMAD.MOV.U32 R6, RZ, RZ, 0x35 ;  /* 0x00000035ff067424 */ /* 0x004fe200078e00ff */
[----:B------:R-:W-:Y:S01]  /*02e0*/  MOV R8, 0x36 ;  /* 0x0000003600087802 */ /* 0x000fe20000000f00 */
[----:B------:R-:W-:Y:S01]  /*02f0*/  IMAD.MOV.U32 R13, RZ, RZ, 0x46 ;  /* 0x00000046ff0d7424 */ /* 0x000fe200078e00ff */
[----:B------:R-:W-:Y:S04]  /*0300*/  STL.U8 [R1+0x2d], R22 ;  /* 0x00002d1601007387 */ /* 0x000fe80000100000 */
[----:B------:R-:W-:Y:S04]  /*0310*/  STL.U8 [R1+0x6], RZ ;  /* 0x000006ff01007387 */ /* 0x000fe80000100000 */
[----:B------:R-:W-:Y:S04]  /*0320*/  STL.U8 [R1+0x1], R3 ;  /* 0x0000010301007387 */ /* 0x000fe80000100000 */
[----:B------:R-:W-:Y:S04]  /*0330*/  STL.U8 [R1+0x2], R4 ;  /* 0x0000020401007387 */ /* 0x000fe80000100000 */
[----:B------:R-:W-:Y:S04]  /*0340*/  STL.U8 [R1+0x3], R5 ;  /* 0x0000030501007387 */ /* 0x000fe80000100000 */
[----:B------:R-:W-:Y:S04]  /*0350*/  STL.U8 [R1+0x5], R0 ;  /* 0x0000050001007387 */ /* 0x000fe80000100000 */
[----:B------:R0:W-:Y:S04]  /*0360*/  STL.U8 [UR4], R3 ;  /* 0x00000003ff007987 */ /* 0x0001e80008100004 */
[----:B------:R1:W-:Y:S01]  /*0370*/  STL.U8 [UR4+0x4], R11 ;  /* 0x0000040bff007987 */ /* 0x0003e20008100004 */
[----:B0-----:R-:W-:Y:S01]  /*0380*/  PRMT R3, R10, 0x7610, R3 ;  /* 0x000076100a037816 */ /* 0x001fe20000000003 */
[----:B------:R-:W-:-:S02]  /*0390*/  HFMA2 R10, -RZ, RZ, 0, 3.397464752197265625e-06 ;  /* 0x00000039ff0a7431 */ /* 0x000fc400000001ff */
[----:B------:R0:W-:Y:S01]  /*03a0*/  STL.U8 [UR4+0x1], R7 ;  /* 0x00000107ff007987 */ /* 0x0001e20008100004 */
[----:B-1----:R-:W-:-:S03]  /*03b0*/  IMAD.MOV.U32 R11, RZ, RZ, 0x30 ;  /* 0x00000030ff0b7424 */ /* 0x002fc600078e00ff */
[----:B------:R-:W-:Y:S04]  /*03c0*/  STL.U8 [UR4+0x2], R6 ;  /* 0x00000206ff007987 */ /* 0x000fe80008100004 */
[----:B------:R-:W-:Y:S01]  /*03d0*/  STL.U8 [UR4+0x3], R8 ;  /* 0x00000308ff007987 */ /* 0x000fe20008100004 */
[----:B0-----:R-:W-:-:S03]  /*03e0*/  IMAD.MOV.U32 R7, RZ, RZ, 0x44 ;  /* 0x00000044ff077424 */ /* 0x001fc600078e00ff */
[----:B------:R-:W-:Y:S04]  /*03f0*/  STL.U8 [UR4+0x5], R9 ;  /* 0x00000509ff007987 */ /* 0x000fe80008100004 */
[----:B------:R-:W-:Y:S01]  /*0400*/  STL.U8 [UR4+0x6], RZ ;  /* 0x000006ffff007987 */ /* 0x000fe20008100004 */
[----:B------:R-:W-:-:S03]  /*0410*/  ULOP3.LUT UR4, UR37, 0xff, URZ, 0xc0, !UPT ;  /* 0x000000ff25047892 */ /* 0x000fc6000f8ec0ff */
[----:B------:R0:W-:Y:S01]  /*0420*/  STL.U8 [R1+0x11], R4 ;  /* 0x0000110401007387 */ /* 0x0001e20000100000 */
[----:B------:R-:W-:-:S03]  /*0430*/  UISETP.NE.AND UP0, UPT, UR4, 0x53, UPT ;  /* 0x000000530400788c */ /* 0x000fc6000bf05270 */
[----:B------:R1:W-:Y:S04]  /*0440*/  STL.U8 [R1+0x13], R5 ;  /* 0x0000130501007387 */ /* 0x0003e80000100000 */
[----:B------:R2:W-:Y:S01]  /*0450*/  STL.U8 [R1+0x17], R6 ;  /* 0x0000170601007387 */ /* 0x0005e20000100000 */
[----:B0-----:R-:W-:-:S03]  /*0460*/  PRMT R4, R10, 0x7610, R4 ;  /* 0x000076100a047816 */ /* 0x001fc60000000004 */
[----:B------:R0:W-:Y:S01]  /*0470*/  STL.U8 [R1+0x18], R8 ;  /* 0x0000180801007387 */ /* 0x0001e20000100000 */
[----:B-1----:R-:W-:-:S03]  /*0480*/  PRMT R5, R11, 0x7610, R5 ;  /* 0x000076100b057816 */ /* 0x002fc60000000005 */
[----:B------:R-:W-:Y:S01]  /*0490*/  STL.U8 [R1+0x1a], R9 ;  /* 0x00001a0901007387 */ /* 0x000fe20000100000 */
[----:B--2---:R-:W-:-:S03]  /*04a0*/  PRMT R6, R12, 0x7610, R6 ;  /* 0x000076100c067816 */ /* 0x004fc60000000006 */
[----:B------:R-:W-:Y:S01]  /*04b0*/  STL.U8 [R1+0xe], R3 ;  /* 0x00000e0301007387 */ /* 0x000fe20000100000 */
[----:B0-----:R-:W-:-:S03]  /*04c0*/  PRMT R8, R13, 0x7610, R8 ;  /* 0x000076100d087816 */ /* 0x001fc60000000008 */
[----:B------:R-:W-:Y:S04]  /*04d0*/  STL.U8 [R1+0xf], R7 ;  /* 0x00000f0701007387 */ /* 0x000fe80000100000 */
[----:B------:R-:W-:Y:S04]  /*04e0*/  STL.U8 [R1+0x10], R4 ;  /* 0x0000100401007387 */ /* 0x000fe80000100000 */
[----:B------:R-:W-:Y:S04]  /*04f0*/  STL.U8 [R1+0x12], R5 ;  /* 0x0000120501007387 */ /* 0x000fe80000100000 */
[----:B------:R-:W-:Y:S04]  /*0500*/  STL.U8 [R1+0x15], R6 ;  /* 0x0000150601007387 */ /* 0x000fe80000100000 */
[----:B------:R-:W-:Y:S04]  /*0510*/  STL.U8 [R1+0x16], R8 ;  /* 0x0000160801007387 */ /* 0x000fe80000100000 */
[----:B------:R-:W-:Y:S04]  /*0520*/  STL.U8 [R1+0x14], RZ ;  /* 0x000014ff01007387 */ /* 0x000fe80000100000 */
[----:B------:R-:W-:Y:S04]  /*0530*/  STL.U8 [R1+0x1b], RZ ;  /* 0x00001bff01007387 */ /* 0x000fe80000100000 */
[----:B------:R0:W-:Y:S02]  /*0540*/  STL.U8 [R1+0x19], R0 ;  /* 0x0000190001007387 */ /* 0x0001e40000100000 */
[----:B0-----:R-:W-:Y:S01]  /*0550*/  MOV R0, 0x41 ;  /* 0x0000004100007802 */ /* 0x001fe20000000f00 */
[----:B------:R-:W-:Y:S06]  /*0560*/  BRA.U UP0, `(.L_x_3) ;  /* 0x0000000100807547 */ /* 0x000fec000b800000 */
[----:B------:R-:W-:Y:S01]  /*0570*/  BSSY.RECONVERGENT B6, `(.L_x_3) ;  /* 0x000001f000067945 */ /* 0x000fe20003800200 */
[----:B------:R-:W-:Y:S02]  /*0580*/  IMAD.MOV.U32 R3, RZ, RZ, 0x1 ;  /* 0x00000001ff037424 */ /* 0x000fe400078e00ff */
[----:B------:R-:W-:Y:S02]  /*0590*/  VIADD R6, R1, 0x1 ;  /* 0x0000000101067836 */ /* 0x000fe40000000000 */
[----:B------:R-:W-:-:S07]  /*05a0*/  IMAD.U32 R5, RZ, RZ, UR42 ;  /* 0x0000002aff057e24 */ /* 0x000fce000f8e00ff */
.L_x_5:
[----:B------:R-:W-:-:S13]  /*05b0*/  LOP3.LUT P0, RZ, R3, 0xff, RZ, 0xc0, !PT ;  /* 0x000000ff03ff7812 */ /* 0x000fda000780c0ff */
[----:B------:R-:W-:Y:S05]  /*05c0*/  @!P0 BRA `(.L_x_4) ;  /* 0x00000000001c8947 */ /* 0x000fea0003800000 */
[----:B------:R0:W2:Y:S04]  /*05d0*/  LDL.U8 R3, [R5] ;  /* 0x0000000005037983 */ /* 0x0000a80000100000 */
[----:B------:R1:W2:Y:S01]  /*05e0*/  LDL.U8 R4, [R6] ;  /* 0x0000000006047983 */ /* 0x0002a20000100000 */
[----:B0-----:R-:W-:Y:S01]  /*05f0*/  IADD3 R5, PT, PT, R5, 0x1, RZ ;  /* 0x0000000105057810 */ /* 0x001fe20007ffe0ff */
[----:B-1----:R-:W-:Y:S01]  /*0600*/  VIADD R6, R6, 0x1 ;  /* 0x0000000106067836 */ /* 0x002fe20000000000 */
[----:B--2---:R-:W-:-:S13]  /*0610*/  ISETP.NE.AND P0, PT, R3, R4, PT ;  /* 0x000000040300720c */ /* 0x004fda0003f05270 */
[----:B------:R-:W-:Y:S05]  /*0620*/  @!P0 BRA `(.L_x_5) ;  /* 0xfffffffc00e08947 */ /* 0x000fea000383ffff */
[----:B------:R-:W-:Y:S05]  /*0630*/  BRA `(.L_x_6) ;  /* 0x0000000000487947 */ /* 0x000fea0003800000 */
.L_x_4:
[----:B------:R-:W-:Y:S01]  /*0640*/  IMAD.U32 R10, RZ, RZ, UR36 ;  /* 0x00000024ff0a7e24 */ /* 0x000fe2000f8e00ff */
[----:B------:R-:W-:Y:S01]  /*0650*/  MOV R0, 0x0 ;  /* 0x0000000000007802 */ /* 0x000fe20000000f00 */
[----:B------:R-:W-:Y:S01]  /*0660*/  IMAD.U32 R11, RZ, RZ, UR38 ;  /* 0x00000026ff0b7e24 */ /* 0x000fe2000f8e00ff */
[----:B------:R-:W0:Y:S02]  /*0670*/  LDCU.64 UR6, c[0x4][0x8] ;  /* 0x01000100ff0677ac */ /* 0x000e240008000a00 */
[----:B------:R1:W2:Y:S02]  /*0680*/  LDC.64 R8, c[0x4][R0] ;  /* 0x0100000000087b82 */ /* 0x0002a40000000a00 */
[----:B------:R1:W-:Y:S01]  /*0690*/  STL.64 [R1+0x20], R10 ;  /* 0x0000200a01007387 */ /* 0x0003e20000100a00 */
[----:B------:R-:W-:-:S04]  /*06a0*/  UIADD3 UR4, UP0, UPT, UR36, 0x20, URZ ;  /* 0x0000002024047890 */ /* 0x000fc8000ff1e0ff */
[----:B------:R-:W-:Y:S02]  /*06b0*/  UIADD3.X UR5, UPT, UPT, URZ, UR38, URZ, UP0, !UPT ;  /* 0x00000026ff057290 */ /* 0x000fe400087fe4ff */
[----:B------:R-:W-:-:S04]  /*06c0*/  IMAD.U32 R6, RZ, RZ, UR4 ;  /* 0x00000004ff067e24 */ /* 0x000fc8000f8e00ff */
[----:B------:R-:W-:Y:S01]  /*06d0*/  IMAD.U32 R7, RZ, RZ, UR5 ;  /* 0x00000005ff077e24 */ /* 0x000fe2000f8e00ff */
[----:B0-----:R-:W-:Y:S01]  /*06e0*/  MOV R4, UR6 ;  /* 0x0000000600047c02 */ /* 0x001fe20008000f00 */
[----:B-1----:R-:W-:-:S07]  /*06f0*/  IMAD.U32 R5, RZ, RZ, UR7 ;  /* 0x00000007ff057e24 */ /* 0x002fce000f8e00ff */
[----:B------:R-:W-:-:S07]  /*0700*/  LEPC R20, `(.L_x_7) ;  /* 0x000000001014794e */ /* 0x000fce0000000000 */
[----:B--2---:R-:W-:Y:S05]  /*0710*/  CALL.ABS.NOINC R8 ;  /* 0x0000000008007343 */ /* 0x004fea0003c00000 */
.L_x_7:
[----:B------:R-:W0:Y:S01]  /*0720*/  LDCU UR4, c[0x0][0x2f8] ;  /* 0x00005f00ff0477ac */ /* 0x000e220008000800 */
[----:B------:R-:W-:-:S04]  /*0730*/  UIADD3 UR5, UPT, UPT, UR36, 0x7, URZ ;  /* 0x0000000724057890 */ /* 0x000fc8000fffe0ff */
[----:B0-----:R-:W-:-:S09]  /*0740*/  UIADD3 UR4, UPT, UPT, -UR4, UR5, URZ ;  /* 0x0000000504047290 */ /* 0x001fd2000fffe1ff */
[----:B------:R-:W5:Y:S03]  /*0750*/  LDL.U8 R0, [UR4] ;  /* 0x00000004ff007983 */ /* 0x000f660008100000 */
.L_x_6:
[----:B------:R-:W-:Y:S05]  /*0760*/  BSYNC.RECONVERGENT B6 ;  /* 0x0000000000067941 */ /* 0x000fea0003800200 */
.L_x_3:
[----:B------:R-:W-:Y:S01]  /*0770*/  ULOP3.LUT UR4, UR37, 0xff, URZ, 0xc0, !UPT ;  /* 0x000000ff25047892 */ /* 0x000fe2000f8ec0ff */
[----:B-----5:R-:W-:Y:S01]  /*0780*/  LOP3.LUT R0, R0, 0xff, RZ, 0xc0, !PT ;  /* 0x000000ff00007812 */ /* 0x020fe200078ec0ff */
[----:B------:R-:W-:Y:S04]  /*0790*/  BSSY.RECONVERGENT B6, `(.L_x_8) ;  /* 0x0000020000067945 */ /* 0x000fe80003800200 */
[----:B------:R-:W-:-:S13]  /*07a0*/  ISETP.NE.AND P0, PT, R0, UR4, PT ;  /* 0x0000000400007c0c */ /* 0x000fda000bf05270 */
[----:B------:R-:W-:Y:S05]  /*07b0*/  @P0 BRA `(.L_x_9) ;  /* 0x0000000000740947 */ /* 0x000fea0003800000 */
[----:B------:R-:W0:Y:S01]  /*07c0*/  LDCU UR4, c[0x0][0x2f8] ;  /* 0x00005f00ff0477ac */ /* 0x000e220008000800 */
[----:B------:R-:W-:Y:S01]  /*07d0*/  MOV R8, UR36 ;  /* 0x0000002400087c02 */ /* 0x000fe20008000f00 */
[----:B------:R-:W-:Y:S02]  /*07e0*/  IMAD.U32 R0, RZ, RZ, UR37 ;  /* 0x00000025ff007e24 */ /* 0x000fe4000f8e00ff */
[----:B------:R-:W-:Y:S01]  /*07f0*/  IMAD.U32 R4, RZ, RZ, UR41 ;  /* 0x00000029ff047e24 */ /* 0x000fe2000f8e00ff */
[----:B------:R-:W-:-:S05]  /*0800*/  IADD3 R8, P0, PT, R8, 0x7, RZ ;  /* 0x0000000708087810 */ /* 0x000fca0007f1e0ff */
[----:B0-----:R-:W-:-:S08]  /*0810*/  VIADD R5, R8, -UR4 ;  /* 0x8000000408057c36 */ /* 0x001fd00008000000 */
.L_x_11:
[----:B------:R-:W-:-:S13]  /*0820*/  LOP3.LUT P1, RZ, R0, 0xff, RZ, 0xc0, !PT ;  /* 0x000000ff00ff7812 */ /* 0x000fda000782c0ff */
[----:B------:R-:W-:Y:S05]  /*0830*/  @!P1 BRA `(.L_x_10) ;  /* 0x0000000000209947 */ /* 0x000fea0003800000 */
[----:B------:R0:W2:Y:S04]  /*0840*/  LDL.U8 R0, [R4+0x1] ;  /* 0x0000010004007983 */ /* 0x0000a80000100000 */
[----:B------:R-:W2:Y:S01]  /*0850*/  LDL.U8 R3, [R5+0x1] ;  /* 0x0000010005037983 */ /* 0x000ea20000100000 */
[----:B0-----:R-:W-:Y:S02]  /*0860*/  IADD3 R4, PT, PT, R4, 0x1, RZ ;  /* 0x0000000104047810 */ /* 0x001fe40007ffe0ff */
[----:B--2---:R-:W-:Y:S01]  /*0870*/  ISETP.NE.AND P1, PT, R0, R3, PT ;  /* 0x000000030000720c */ /* 0x004fe20003f25270 */
[----:B------:R-:W-:-:S04]  /*0880*/  VIADD R3, R5, 0x1 ;  /* 0x0000000105037836 */ /* 0x000fc80000000000 */
[----:B------:R-:W-:-:S08]  /*0890*/  IMAD.MOV.U32 R5, RZ, RZ, R3 ;  /* 0x000000ffff057224 */ /* 0x000fd000078e0003 */
[----:B------:R-:W-:Y:S05]  /*08a0*/  @!P1 BRA `(.L_x_11) ;  /* 0xfffffffc00dc9947 */ /* 0x000fea000383ffff */
[----:B------:R-:W-:Y:S05]  /*08b0*/  BRA `(.L_x_9) ;  /* 0x0000000000347947 */ /* 0x000fea0003800000 */
.L_x_10:
[----:B------:R-:W-:Y:S01]  /*08c0*/  IMAD.X R9, RZ, RZ, UR38, P0 ;  /* 0x00000026ff097e24 */ /* 0x000fe200080e06ff */
[----:B------:R-:W-:Y:S01]  /*08d0*/  MOV R0, 0x0 ;  /* 0x0000000000007802 */ /* 0x000fe20000000f00 */
[----:B------:R-:W0:Y:S03]  /*08e0*/  LDCU.64 UR6, c[0x4][0x8] ;  /* 0x01000100ff0677ac */ /* 0x000e260008000a00 */
[----:B------:R1:W2:Y:S01]  /*08f0*/  LDC.64 R10, c[0x4][R0] ;  /* 0x01000000000a7b82 */ /* 0x0002a20000000a00 */
        /* <DEDUP_REMOVED lines=9> */
.L_x_9:
[----:B------:R-:W-:Y:S05]  /*0990*/  BSYNC.RECONVERGENT B6 ;  /* 0x0000000000067941 */ /* 0x000fea0003800200 */
.L_x_8:
[----:B------:R-:W2:Y:S01]  /*09a0*/  LDL.U8 R0, [R1+0xe] ;  /* 0x00000e0001007983 */ /* 0x000ea20000100000 */
[----:B------:R-:W-:Y:S01]  /*09b0*/  ULOP3.LUT UR4, UR37, 0xff, URZ, 0xc0, !UPT ;  /* 0x000000ff25047892 */ /* 0x000fe2000f8ec0ff */
[----:B------:R-:W-:Y:S05]  /*09c0*/  BSSY.RECONVERGENT B6, `(.L_x_12) ;  /* 0x0000020000067945 */ /* 0x000fea0003800200 */
[----:B--2---:R-:W-:-:S13]  /*09d0*/  ISETP.NE.AND P0, PT, R0, UR4, PT ;  /* 0x0000000400007c0c */ /* 0x004fda000bf05270 */
[----:B------:R-:W-:Y:S05]  /*09e0*/  @P0 BRA `(.L_x_13) ;  /* 0x0000000000740947 */ /* 0x000fea0003800000 */
[----:B------:R-:W-:Y:S01]  /*09f0*/  MOV R0, UR37 ;  /* 0x0000002500007c02 */ /* 0x000fe20008000f00 */
[----:B------:R-:W-:Y:S02]  /*0a00*/  IMAD.U32 R4, RZ, RZ, UR41 ;  /* 0x00000029ff047e24 */ /* 0x000fe4000f8e00ff */
[----:B------:R-:W-:-:S07]  /*0a10*/  IMAD.U32 R5, RZ, RZ, UR40 ;  /* 0x00000028ff057e24 */ /* 0x000fce000f8e00ff */
.L_x_15:
[----:B------:R-:W-:-:S13]  /*0a20*/  LOP3.LUT P0, RZ, R0, 0xff, RZ, 0xc0, !PT ;  /* 0x000000ff00ff7812 */ /* 0x000fda000780c0ff */
[----:B------:R-:W-:Y:S05]  /*0a30*/  @!P0 BRA `(.L_x_14) ;  /* 0x0000000000208947 */ /* 0x000fea0003800000 */
[----:B------:R0:W2:Y:S04]  /*0a40*/  LDL.U8 R0, [R4+0x1] ;  /* 0x0000010004007983 */ /* 0x0000a80000100000 */
[----:B------:R-:W2:Y:S01]  /*0a50*/  LDL.U8 R3, [R5+0x1] ;  /* 0x0000010005037983 */ /* 0x000ea20000100000 */
[----:B0-----:R-:W-:Y:S01]  /*0a60*/  VIADD R4, R4, 0x1 ;  /* 0x0000000104047836 */ /* 0x001fe20000000000 */
[----:B--2---:R-:W-:Y:S02]  /*0a70*/  ISETP.NE.AND P0, PT, R0, R3, PT ;  /* 0x000000030000720c */ /* 0x004fe40003f05270 */
[----:B------:R-:W-:-:S05]  /*0a80*/  IADD3 R3, PT, PT, R5, 0x1, RZ ;  /* 0x0000000105037810 */ /* 0x000fca0007ffe0ff */
[----:B------:R-:W-:-:S06]  /*0a90*/  IMAD.MOV.U32 R5, RZ, RZ, R3 ;  /* 0x000000ffff057224 */ /* 0x000fcc00078e0003 */
[----:B------:R-:W-:Y:S05]  /*0aa0*/  @!P0 BRA `(.L_x_15) ;  /* 0xfffffffc00dc8947 */ /* 0x000fea000383ffff */
[----:B------:R-:W-:Y:S05]  /*0ab0*/  BRA `(.L_x_13) ;  /* 0x0000000000407947 */ /* 0x000fea0003800000 */
.L_x_14:
[----:B------:R-:W-:Y:S01]  /*0ac0*/  UIADD3 UR4, UP0, UPT, UR36, 0xe, URZ ;  /* 0x0000000e24047890 */ /* 0x000fe2000ff1e0ff */
[----:B------:R-:W-:Y:S01]  /*0ad0*/  MOV R0, 0x0 ;  /* 0x0000000000007802 */ /* 0x000fe20000000f00 */
[----:B------:R-:W0:Y:S03]  /*0ae0*/  LDCU.64 UR6, c[0x4][0x8] ;  /* 0x01000100ff0677ac */ /* 0x000e260008000a00 */
[----:B------:R1:W2:Y:S01]  /*0af0*/  LDC.64 R10, c[0x4][R0] ;  /* 0x01000000000a7b82 */ /* 0x0002a20000000a00 */
[----:B------:R-:W-:Y:S01]  /*0b00*/  UIADD3.X UR5, UPT, UPT, URZ, UR38, URZ, UP0, !UPT ;  /* 0x00000026ff057290 */ /* 0x000fe200087fe4ff */
[----:B------:R-:W-:Y:S01]  /*0b10*/  IMAD.U32 R8, RZ, RZ, UR4 ;  /* 0x00000004ff087e24 */ /* 0x000fe2000f8e00ff */
[----:B------:R-:W-:-:S04]  /*0b20*/  UIADD3 UR4, UP0, UPT, UR36, 0x20, URZ ;  /* 0x0000002024047890 */ /* 0x000fc8000ff1e0ff */
[----:B------:R-:W-:Y:S01]  /*0b30*/  IMAD.U32 R9, RZ, RZ, UR5 ;  /* 0x00000005ff097e24 */ /* 0x000fe2000f8e00ff */
[----:B------:R-:W-:Y:S01]  /*0b40*/  UIADD3.X UR5, UPT, UPT, URZ, UR38, URZ, UP0, !UPT ;  /* 0x00000026ff057290 */ /* 0x000fe200087fe4ff */
[----:B------:R-:W-:-:S03]  /*0b50*/  IMAD.U32 R6, RZ, RZ, UR4 ;  /* 0x00000004ff067e24 */ /* 0x000fc6000f8e00ff */
[----:B------:R1:W-:Y:S02]  /*0b60*/  STL.64 [R1+0x20], R8 ;  /* 0x0000200801007387 */ /* 0x0003e40000100a00 */
[----:B------:R-:W-:Y:S01]  /*0b70*/  IMAD.U32 R7, RZ, RZ, UR5 ;  /* 0x00000005ff077e24 */ /* 0x000fe2000f8e00ff */
[----:B0-----:R-:W-:Y:S01]  /*0b80*/  MOV R4, UR6 ;  /* 0x0000000600047c02 */ /* 0x001fe20008000f00 */
[----:B------:R-:W-:-:S07]  /*0b90*/  IMAD.U32 R5, RZ, RZ, UR7 ;  /* 0x00000007ff057e24 */ /* 0x000fce000f8e00ff */
[----:B------:R-:W-:-:S07]  /*0ba0*/  LEPC R20, `(.L_x_13) ;  /* 0x000000001014794e */ /* 0x000fce0000000000 */
[----:B-12---:R-:W-:Y:S05]  /*0bb0*/  CALL.ABS.NOINC R10 ;  /* 0x000000000a007343 */ /* 0x006fea0003c00000 */
.L_x_13:
[----:B------:R-:W-:Y:S05]  /*0bc0*/  BSYNC.RECONVERGENT B6 ;  /* 0x0000000000067941 */ /* 0x000fea0003800200 */
.L_x_12:
[----:B------:R-:W0:Y:S01]  /*0bd0*/  LDCU UR4, c[0x0][0x2f8] ;  /* 0x00005f00ff0477ac */ /* 0x000e220008000800 */
[----:B------:R-:W-:-:S04]  /*0be0*/  MOV R8, UR36 ;  /* 0x0000002400087c02 */ /* 0x000fc80008000f00 */
[----:B------:R-:W-:-:S05]  /*0bf0*/  IADD3 R8, P0, PT, R8, 0x15, RZ ;  /* 0x0000001508087810 */ /* 0x000fca0007f1e0ff */
[----:B0-----:R-:W-:-:S05]  /*0c00*/  VIADD R5, R8, -UR4 ;  /* 0x8000000408057c36 */ /* 0x001fca0008000000 */
[----:B------:R-:W2:Y:S01]  /*0c10*/  LDL.U8 R0, [R5] ;  /* 0x0000000005007983 */ /* 0x000ea20000100000 */
[----:B------:R-:W-:Y:S01]  /*0c20*/  ULOP3.LUT UR4, UR37, 0xff, URZ, 0xc0, !UPT ;  /* 0x000000ff25047892 */ /* 0x000fe2000f8ec0ff */
[----:B------:R-:W-:Y:S05]  /*0c30*/  BSSY.RECONVERGENT B6, `(.L_x_16) ;  /* 0x000001c000067945 */ /* 0x000fea0003800200 */
[----:B--2---:R-:W-:-:S13]  /*0c40*/  ISETP.NE.AND P1, PT, R0, UR4, PT ;  /* 0x0000000400007c0c */ /* 0x004fda000bf25270 */
[----:B------:R-:W-:Y:S05]  /*0c50*/  @P1 BRA `(.L_x_17) ;  /* 0x0000000000641947 */ /* 0x000fea0003800000 */
[----:B------:R-:W-:Y:S02]  /*0c60*/  IMAD.U32 R0, RZ, RZ, UR37 ;  /* 0x00000025ff007e24 */ /* 0x000fe4000f8e00ff */
[----:B------:R-:W-:-:S07]  /*0c70*/  IMAD.U32 R4, RZ, RZ, UR41 ;  /* 0x00000029ff047e24 */ /* 0x000fce000f8e00ff */
.L_x_19:
        /* <DEDUP_REMOVED lines=10> */
.L_x_18:
        /* <DEDUP_REMOVED lines=8> */
[----:B------:R-:W-:Y:S02]  /*0da0*/  MOV R7, UR5 ;  /* 0x0000000500077c02 */ /* 0x000fe40008000f00 */
[----:B0-----:R-:W-:Y:S01]  /*0db0*/  MOV R4, UR6 ;  /* 0x0000000600047c02 */ /* 0x001fe20008000f00 */
[----:B-1----:R-:W-:-:S07]  /*0dc0*/  IMAD.U32 R5, RZ, RZ, UR7 ;  /* 0x00000007ff057e24 */ /* 0x002fce000f8e00ff */
[----:B------:R-:W-:-:S07]  /*0dd0*/  LEPC R20, `(.L_x_17) ;  /* 0x000000001014794e */ /* 0x000fce0000000000 */
[----:B--2---:R-:W-:Y:S05]  /*0de0*/  CALL.ABS.NOINC R10 ;  /* 0x000000000a007343 */ /* 0x004fea0003c00000 */
.L_x_17:
[----:B------:R-:W-:Y:S05]  /*0df0*/  BSYNC.RECONVERGENT B6 ;  /* 0x0000000000067941 */ /* 0x000fea0003800200 */
.L_x_16:
[C---:B------:R-:W-:Y:S01]  /*0e00*/  LOP3.LUT R0, R22.reuse, 0xff, RZ, 0xc0, !PT ;  /* 0x000000ff16007812 */ /* 0x040fe200078ec0ff */
[----:B------:R-:W-:-:S03]  /*0e10*/  VIADD R22, R22, 0x1 ;  /* 0x0000000116167836 */ /* 0x000fc60000000000 */
[----:B------:R-:W-:-:S13]  /*0e20*/  ISETP.GE.U32.AND P0, PT, R0, 0x39, PT ;  /* 0x000000390000780c */ /* 0x000fda0003f06070 */
[----:B------:R-:W-:Y:S05]  /*0e30*/  @!P0 BRA `(.L_x_20) ;  /* 0xfffffff000cc8947 */ /* 0x000fea000383ffff */
[----:B------:R-:W-:Y:S05]  /*0e40*/  BSYNC.RECONVERGENT B7 ;  /* 0x0000000000077941 */ /* 0x000fea0003800200 */
.L_x_2:
[C---:B------:R-:W-:Y:S01]  /*0e50*/  LOP3.LUT R0, R18.reuse, 0xff, RZ, 0xc0, !PT ;  /* 0x000000ff12007812 */ /* 0x040fe200078ec0ff */
[----:B------:R-:W-:-:S03]  /*0e60*/  VIADD R18, R18, 0x1 ;  /* 0x0000000112127836 */ /* 0x000fc60000000000 */
[----:B------:R-:W-:-:S13]  /*0e70*/  ISETP.GE.U32.AND P0, PT, R0, 0x39, PT ;  /* 0x000000390000780c */ /* 0x000fda0003f06070 */
[----:B------:R-:W-:Y:S05]  /*0e80*/  @!P0 BRA `(.L_x_21) ;  /* 0xfffffff000b08947 */ /* 0x000fea000383ffff */
[----:B------:R-:W-:Y:S05]  /*0e90*/  BSYNC.RECONVERGENT B8 ;  /* 0x0000000000087941 */ /* 0x000fea0003800200 */
.L_x_1:
[C---:B------:R-:W-:Y:S02]  /*0ea0*/  LOP3.LUT R0, R16.reuse, 0xff, RZ, 0xc0, !PT ;  /* 0x000000ff10007812 */ /* 0x040fe400078ec0ff */
[----:B------:R-:W-:Y:S02]  /*0eb0*/  IADD3 R16, PT, PT, R16, 0x1, RZ ;  /* 0x0000000110107810 */ /* 0x000fe40007ffe0ff */
[----:B------:R-:W-:-:S13]  /*0ec0*/  ISETP.GE.U32.AND P0, PT, R0, 0x39, PT ;  /* 0x000000390000780c */ /* 0x000fda0003f06070 */
[----:B------:R-:W-:Y:S05]  /*0ed0*/  @!P0 BRA `(.L_x_22) ;  /* 0xfffffff000948947 */ /* 0x000fea000383ffff */
[----:B------:R-:W-:Y:S05]  /*0ee0*/  BSYNC.RECONVERGENT B9 ;  /* 0x0000000000097941 */ /* 0x000fea0003800200 */
.L_x_0:
[C---:B------:R-:W-:Y:S01]  /*0ef0*/  LOP3.LUT R0, R2.reuse, 0xff, RZ, 0xc0, !PT ;  /* 0x000000ff02007812 */ /* 0x040fe200078ec0ff */
[----:B------:R-:W-:-:S03]  /*0f00*/  VIADD R2, R2, 0x1 ;  /* 0x0000000102027836 */ /* 0x000fc60000000000 */
[----:B------:R-:W-:-:S13]  /*0f10*/  ISETP.GE.U32.AND P0, PT, R0, 0x39, PT ;  /* 0x000000390000780c */ /* 0x000fda0003f06070 */
[----:B------:R-:W-:Y:S05]  /*0f20*/  @!P0 BRA `(.L_x_23) ;  /* 0xfffffff000788947 */ /* 0x000fea000383ffff */
[----:B------:R-:W-:Y:S05]  /*0f30*/  EXIT ;  /* 0x000000000000794d */ /* 0x000fea0003800000 */
.L_x_24:
[----:B------:R-:W-:-:S00]  /*0f40*/  BRA `(.L_x_24) ;  /* 0xfffffffc00fc7947 */ /* 0x000fc0000383ffff */
[----:B------:R-:W-:-:S00]  /*0f50*/  NOP ;  /* 0x0000000000007918 */ /* 0x000fc00000000000 */
        /* <DEDUP_REMOVED lines=10> */
.L_x_25:


//--------------------- .nv.global.init           --------------------------
	.section	.nv.global.init,"aw",@progbits
.nv.global.init:
	.type		$str,@object
	.size		$str,(.L_0 - $str)
$str:
        /*0000*/ 	.byte	0x50, 0x61, 0x73, 0x73, 0x77, 0x6f, 0x72, 0x64, 0x3a, 0x20, 0x25, 0x73, 0x0a, 0x00
.L_0:


//--------------------- .nv.shared.reserved.0     --------------------------
	.section	.nv.shared.reserved.0,"aw",@nobits
	.weak		__nv_reservedSMEM_offset_0_alias
	.size		__nv_reservedSMEM_offset_0_alias, 0, 64
	.other		__nv_reservedSMEM_offset_0_alias,@"STO_CUDA_RESERVED_SHARED STV_DEFAULT"
__nv_reservedSMEM_offset_0_alias:
	.zero		0
	.zero		64


//--------------------- .nv.constant0._Z6kernelv  --------------------------
	.section	.nv.constant0._Z6kernelv,"a",@progbits
	.sectionflags	@""
	.align	4
.nv.constant0._Z6kernelv:
	.zero		896


//--------------------- SYMBOLS --------------------------

	.type		.nv.reservedSmem.offset0,@object
	.size		.nv.reservedSmem.offset0,0x4
	.type		vprintf,@function
